//
// Generated by NVIDIA NVVM Compiler
//
// Compiler Build ID: CL-36424714
// Cuda compilation tools, release 13.0, V13.0.88
// Based on NVVM 20.0.0
//

.version 9.0
.target sm_100
.address_size 64

	// .globl	_Z14propagateUnitsPV10AssignmentPVb
.extern .func  (.param .b32 func_retval0) vprintf
(
	.param .b64 vprintf_param_0,
	.param .b64 vprintf_param_1
)
;
.const .align 8 .b8 devFormula[16];
.global .align 1 .b8 $str[24] = {108, 105, 116, 101, 114, 97, 108, 58, 32, 37, 100, 32, 32, 118, 97, 108, 117, 101, 58, 32, 37, 100, 10};
.global .align 1 .b8 $str$1[39] = {108, 97, 115, 116, 85, 110, 97, 115, 115, 105, 103, 110, 101, 100, 58, 32, 37, 100, 32, 32, 110, 117, 109, 85, 110, 97, 115, 115, 105, 103, 110, 101, 100, 58, 32, 37, 100, 10};

.visible .entry _Z14propagateUnitsPV10AssignmentPVb(
	.param .u64 .ptr .align 1 _Z14propagateUnitsPV10AssignmentPVb_param_0,
	.param .u64 .ptr .align 1 _Z14propagateUnitsPV10AssignmentPVb_param_1
)
{
	.local .align 8 .b8 	__local_depot0[8];
	.reg .b64 	%SP;
	.reg .b64 	%SPL;
	.reg .pred 	%p<16>;
	.reg .b16 	%rs<2>;
	.reg .b32 	%r<41>;
	.reg .b64 	%rd<35>;

	mov.u64 	%SPL, __local_depot0;
	cvta.local.u64 	%SP, %SPL;
	ld.param.u64 	%rd7, [_Z14propagateUnitsPV10AssignmentPVb_param_0];
	ld.param.u64 	%rd6, [_Z14propagateUnitsPV10AssignmentPVb_param_1];
	cvta.to.global.u64 	%rd1, %rd7;
	add.u64 	%rd8, %SP, 0;
	add.u64 	%rd2, %SPL, 0;
	mov.u32 	%r16, %ctaid.x;
	mov.u32 	%r17, %ntid.x;
	mov.u32 	%r18, %tid.x;
	mad.lo.s32 	%r1, %r16, %r17, %r18;
	ld.const.u32 	%r19, [devFormula+4];
	setp.ge.s32 	%p3, %r1, %r19;
	@%p3 bra 	$L__BB0_16;
	ld.const.u64 	%rd9, [devFormula+8];
	cvta.to.global.u64 	%rd10, %rd9;
	mul.wide.s32 	%rd11, %r1, 16;
	add.s64 	%rd12, %rd10, %rd11;
	ld.global.u32 	%r2, [%rd12];
	add.s64 	%rd3, %rd12, 8;
	setp.lt.s32 	%p5, %r2, 1;
	mov.pred 	%p15, 0;
	@%p5 bra 	$L__BB0_11;
	ld.global.u64 	%rd4, [%rd3];
	mov.b32 	%r34, 0;
	mov.u64 	%rd21, $str;
	mov.u32 	%r36, %r34;
$L__BB0_3:
	mul.wide.u32 	%rd13, %r34, 4;
	add.s64 	%rd5, %rd4, %rd13;
	ld.u32 	%r6, [%rd5];
	setp.lt.s32 	%p6, %r6, 1;
	@%p6 bra 	$L__BB0_5;
	ld.volatile.global.u64 	%rd18, [%rd1];
	add.s32 	%r25, %r6, -1;
	mul.wide.u32 	%rd19, %r25, 4;
	add.s64 	%rd20, %rd18, %rd19;
	ld.u32 	%r37, [%rd20];
	bra.uni 	$L__BB0_6;
$L__BB0_5:
	ld.volatile.global.u64 	%rd14, [%rd1];
	mul.wide.s32 	%rd15, %r6, 4;
	xor.b64  	%rd16, %rd15, -4;
	add.s64 	%rd17, %rd14, %rd16;
	ld.u32 	%r23, [%rd17];
	setp.eq.s32 	%p7, %r23, 2;
	selp.u32 	%r24, 1, 0, %p7;
	setp.eq.s32 	%p8, %r23, 1;
	selp.b32 	%r37, 2, %r24, %p8;
$L__BB0_6:
	st.local.v2.u32 	[%rd2], {%r6, %r37};
	cvta.global.u64 	%rd22, %rd21;
	{ // callseq 0, 0
	.param .b64 param0;
	st.param.b64 	[param0], %rd22;
	.param .b64 param1;
	st.param.b64 	[param1], %rd8;
	.param .b32 retval0;
	call.uni (retval0), 
	vprintf, 
	(
	param0, 
	param1
	);
	ld.param.b32 	%r26, [retval0];
	} // callseq 0
	setp.eq.s32 	%p9, %r37, 0;
	@%p9 bra 	$L__BB0_8;
	setp.eq.s32 	%p10, %r37, 1;
	@%p10 bra 	$L__BB0_16;
	bra.uni 	$L__BB0_9;
$L__BB0_8:
	add.s32 	%r10, %r36, 1;
	ld.u32 	%r35, [%rd5];
	setp.gt.s32 	%p11, %r36, 0;
	mov.u32 	%r36, %r10;
	@%p11 bra 	$L__BB0_16;
$L__BB0_9:
	add.s32 	%r34, %r34, 1;
	setp.ne.s32 	%p12, %r34, %r2;
	@%p12 bra 	$L__BB0_3;
	setp.eq.s32 	%p15, %r36, 1;
$L__BB0_11:
	not.pred 	%p13, %p15;
	@%p13 bra 	$L__BB0_16;
	setp.lt.s32 	%p14, %r35, 1;
	@%p14 bra 	$L__BB0_14;
	ld.volatile.global.u64 	%rd28, [%rd1];
	add.s32 	%r29, %r35, -1;
	mul.wide.u32 	%rd29, %r29, 4;
	add.s64 	%rd30, %rd28, %rd29;
	mov.b32 	%r30, 1;
	st.u32 	[%rd30], %r30;
	bra.uni 	$L__BB0_15;
$L__BB0_14:
	ld.volatile.global.u64 	%rd24, [%rd1];
	mul.wide.s32 	%rd25, %r35, 4;
	xor.b64  	%rd26, %rd25, -4;
	add.s64 	%rd27, %rd24, %rd26;
	mov.b32 	%r28, 2;
	st.u32 	[%rd27], %r28;
$L__BB0_15:
	mov.b32 	%r31, 1;
	st.local.v2.u32 	[%rd2], {%r35, %r31};
	mov.u64 	%rd31, $str$1;
	cvta.global.u64 	%rd32, %rd31;
	{ // callseq 1, 0
	.param .b64 param0;
	st.param.b64 	[param0], %rd32;
	.param .b64 param1;
	st.param.b64 	[param1], %rd8;
	.param .b32 retval0;
	call.uni (retval0), 
	vprintf, 
	(
	param0, 
	param1
	);
	ld.param.b32 	%r32, [retval0];
	} // callseq 1
	cvta.to.global.u64 	%rd34, %rd6;
	mov.b16 	%rs1, 1;
	st.volatile.global.u8 	[%rd34], %rs1;
$L__BB0_16:
	ret;

}
	// .globl	_Z12checkClausesPVK10AssignmentPVbS3_
.visible .entry _Z12checkClausesPVK10AssignmentPVbS3_(
	.param .u64 .ptr .align 1 _Z12checkClausesPVK10AssignmentPVbS3__param_0,
	.param .u64 .ptr .align 1 _Z12checkClausesPVK10AssignmentPVbS3__param_1,
	.param .u64 .ptr .align 1 _Z12checkClausesPVK10AssignmentPVbS3__param_2
)
{
	.reg .pred 	%p<9>;
	.reg .b16 	%rs<3>;
	.reg .b32 	%r<19>;
	.reg .b64 	%rd<24>;

	ld.param.u64 	%rd6, [_Z12checkClausesPVK10AssignmentPVbS3__param_0];
	ld.param.u64 	%rd4, [_Z12checkClausesPVK10AssignmentPVbS3__param_1];
	ld.param.u64 	%rd5, [_Z12checkClausesPVK10AssignmentPVbS3__param_2];
	cvta.to.global.u64 	%rd1, %rd6;
	mov.u32 	%r9, %ctaid.x;
	mov.u32 	%r10, %ntid.x;
	mov.u32 	%r11, %tid.x;
	mad.lo.s32 	%r1, %r9, %r10, %r11;
	ld.const.u32 	%r12, [devFormula+4];
	setp.ge.s32 	%p1, %r1, %r12;
	@%p1 bra 	$L__BB1_11;
	ld.const.u64 	%rd7, [devFormula+8];
	cvta.to.global.u64 	%rd8, %rd7;
	mul.wide.s32 	%rd9, %r1, 16;
	add.s64 	%rd10, %rd8, %rd9;
	ld.global.u32 	%r2, [%rd10];
	add.s64 	%rd2, %rd10, 8;
	setp.lt.s32 	%p2, %r2, 1;
	@%p2 bra 	$L__BB1_9;
	ld.global.u64 	%rd3, [%rd2];
	mov.b32 	%r17, 0;
$L__BB1_3:
	mul.wide.u32 	%rd11, %r17, 4;
	add.s64 	%rd12, %rd3, %rd11;
	ld.u32 	%r4, [%rd12];
	setp.lt.s32 	%p3, %r4, 1;
	@%p3 bra 	$L__BB1_5;
	ld.volatile.global.u64 	%rd18, [%rd1];
	cvta.to.global.u64 	%rd19, %rd18;
	add.s32 	%r16, %r4, -1;
	mul.wide.u32 	%rd20, %r16, 4;
	add.s64 	%rd21, %rd19, %rd20;
	ld.global.u32 	%r18, [%rd21];
	bra.uni 	$L__BB1_6;
$L__BB1_5:
	ld.volatile.global.u64 	%rd13, [%rd1];
	cvta.to.global.u64 	%rd14, %rd13;
	mul.wide.s32 	%rd15, %r4, 4;
	xor.b64  	%rd16, %rd15, -4;
	add.s64 	%rd17, %rd14, %rd16;
	ld.global.u32 	%r14, [%rd17];
	setp.eq.s32 	%p4, %r14, 2;
	selp.u32 	%r15, 1, 0, %p4;
	setp.eq.s32 	%p5, %r14, 1;
	selp.b32 	%r18, 2, %r15, %p5;
$L__BB1_6:
	setp.eq.s32 	%p6, %r18, 0;
	@%p6 bra 	$L__BB1_10;
	setp.eq.s32 	%p7, %r18, 1;
	@%p7 bra 	$L__BB1_11;
	add.s32 	%r17, %r17, 1;
	setp.ne.s32 	%p8, %r17, %r2;
	@%p8 bra 	$L__BB1_3;
$L__BB1_9:
	cvta.to.global.u64 	%rd22, %rd4;
	mov.b16 	%rs1, 1;
	st.volatile.global.u8 	[%rd22], %rs1;
$L__BB1_10:
	cvta.to.global.u64 	%rd23, %rd5;
	mov.b16 	%rs2, 0;
	st.volatile.global.u8 	[%rd23], %rs2;
$L__BB1_11:
	ret;

}


// ===== COMPILED SASS (sm_100) =====

	.target	sm_100

	.elftype	@"ET_EXEC"


//--------------------- .note.nv.tkinfo           --------------------------
	.section	.note.nv.tkinfo,"",@"SHT_NOTE"
	.sectionflags	@"SHF_NOTE_NV_TKINFO"
	.tkinfo
        /*0018*/ 	.word	0x00000002
        /*0030*/ 	.string	""
        /*0030*/ 	.string	"ptxas"
        /*0030*/ 	.string	"Cuda compilation tools, release 13.0, V13.0.88"
        /*0030*/ 	.string	"Build cuda_13.0.r13.0/compiler.36424714_0"
        /*0030*/ 	.string	"-arch sm_100 -m 64 "



//--------------------- .note.nv.cuinfo           --------------------------
	.section	.note.nv.cuinfo,"",@"SHT_NOTE"
	.sectionflags	@"SHF_NOTE_NV_CUINFO"
        /*0018*/ 	.short	0x0002
        /*001a*/ 	.short	0x0064
        /*001c*/ 	.short	0x0082
	.zero		2


//--------------------- .nv.info                  --------------------------
	.section	.nv.info,"",@"SHT_CUDA_INFO"
	.align	4


	//----- nvinfo : EIATTR_REGCOUNT
	.align		4
        /*0000*/ 	.byte	0x04, 0x2f
        /*0002*/ 	.short	(.L_4 - .L_3)
	.align		4
.L_3:
        /*0004*/ 	.word	index@(_Z14propagateUnitsPV10AssignmentPVb)
        /*0008*/ 	.word	0x00000020


	//----- nvinfo : EIATTR_FRAME_SIZE
	.align		4
.L_4:
        /*000c*/ 	.byte	0x04, 0x11
        /*000e*/ 	.short	(.L_6 - .L_5)
	.align		4
.L_5:
        /*0010*/ 	.word	index@(_Z14propagateUnitsPV10AssignmentPVb)
        /*0014*/ 	.word	0x00000008


	//----- nvinfo : EIATTR_REGCOUNT
	.align		4
.L_6:
        /*0018*/ 	.byte	0x04, 0x2f
        /*001a*/ 	.short	(.L_8 - .L_7)
	.align		4
.L_7:
        /*001c*/ 	.word	index@(_Z12checkClausesPVK10AssignmentPVbS3_)
        /*0020*/ 	.word	0x00000014


	//----- nvinfo : EIATTR_FRAME_SIZE
	.align		4
.L_8:
        /*0024*/ 	.byte	0x04, 0x11
        /*0026*/ 	.short	(.L_10 - .L_9)
	.align		4
.L_9:
        /*0028*/ 	.word	index@(_Z12checkClausesPVK10AssignmentPVbS3_)
        /*002c*/ 	.word	0x00000000


	//----- nvinfo : EIATTR_MIN_STACK_SIZE
	.align		4
.L_10:
        /*0030*/ 	.byte	0x04, 0x12
        /*0032*/ 	.short	(.L_12 - .L_11)
	.align		4
.L_11:
        /*0034*/ 	.word	index@(_Z12checkClausesPVK10AssignmentPVbS3_)
        /*0038*/ 	.word	0x00000000


	//----- nvinfo : EIATTR_MIN_STACK_SIZE
	.align		4
.L_12:
        /*003c*/ 	.byte	0x04, 0x12
        /*003e*/ 	.short	(.L_14 - .L_13)
	.align		4
.L_13:
        /*0040*/ 	.word	index@(_Z14propagateUnitsPV10AssignmentPVb)
        /*0044*/ 	.word	0x00000008
.L_14:


//--------------------- .nv.compat                --------------------------
	.section	.nv.compat,"",@"SHT_CUDA_COMPAT_INFO"
	.align	4
        /*0000*/ 	.byte	0x02, 0x09, 0x00, 0x00, 0x02, 0x02, 0x01, 0x00, 0x02, 0x05, 0x05, 0x00, 0x03, 0x07, 0x01, 0x01
        /*0010*/ 	.byte	0x02, 0x03, 0x00, 0x00, 0x02, 0x06, 0x01, 0x00, 0x04, 0x0b, 0x08, 0x00, 0x09, 0x00, 0x00, 0x00
        /*0020*/ 	.byte	0x00, 0x00, 0x00, 0x00


//--------------------- .nv.info._Z12checkClausesPVK10AssignmentPVbS3_ --------------------------
	.section	.nv.info._Z12checkClausesPVK10AssignmentPVbS3_,"",@"SHT_CUDA_INFO"
	.sectionflags	@""
	.align	4


	//----- nvinfo : EIATTR_CUDA_API_VERSION
	.align		4
        /*0000*/ 	.byte	0x04, 0x37
        /*0002*/ 	.short	(.L_16 - .L_15)
.L_15:
        /*0004*/ 	.word	0x00000082


	//----- nvinfo : EIATTR_KPARAM_INFO
	.align		4
.L_16:
        /*0008*/ 	.byte	0x04, 0x17
        /*000a*/ 	.short	(.L_18 - .L_17)
.L_17:
        /*000c*/ 	.word	0x00000000
        /*0010*/ 	.short	0x0002
        /*0012*/ 	.short	0x0010
        /*0014*/ 	.byte	0x00, 0xf5, 0x21, 0x00


	//----- nvinfo : EIATTR_KPARAM_INFO
	.align		4
.L_18:
        /*0018*/ 	.byte	0x04, 0x17
        /*001a*/ 	.short	(.L_20 - .L_19)
.L_19:
        /*001c*/ 	.word	0x00000000
        /*0020*/ 	.short	0x0001
        /*0022*/ 	.short	0x0008
        /*0024*/ 	.byte	0x00, 0xf5, 0x21, 0x00


	//----- nvinfo : EIATTR_KPARAM_INFO
	.align		4
.L_20:
        /*0028*/ 	.byte	0x04, 0x17
        /*002a*/ 	.short	(.L_22 - .L_21)
.L_21:
        /*002c*/ 	.word	0x00000000
        /*0030*/ 	.short	0x0000
        /*0032*/ 	.short	0x0000
        /*0034*/ 	.byte	0x00, 0xf5, 0x21, 0x00


	//----- nvinfo : EIATTR_SPARSE_MMA_MASK
	.align		4
.L_22:
        /*0038*/ 	.byte	0x03, 0x50
        /*003a*/ 	.short	0x0000


	//----- nvinfo : EIATTR_MAXREG_COUNT
	.align		4
        /*003c*/ 	.byte	0x03, 0x1b
        /*003e*/ 	.short	0x00ff


	//----- nvinfo : EIATTR_MERCURY_ISA_VERSION
	.align		4
        /*0040*/ 	.byte	0x03, 0x5f
        /*0042*/ 	.short	0x0101


	//----- nvinfo : EIATTR_VRC_CTA_INIT_COUNT
	.align		4
        /*0044*/ 	.byte	0x02, 0x4a
	.zero		1
	.zero		1


	//----- nvinfo : EIATTR_EXIT_INSTR_OFFSETS
	.align		4
        /*0048*/ 	.byte	0x04, 0x1c
        /*004a*/ 	.short	(.L_24 - .L_23)


	//   ....[0]....
.L_23:
        /*004c*/ 	.word	0x00000070


	//   ....[1]....
        /*0050*/ 	.word	0x00000320


	//----- nvinfo : EIATTR_INDIRECT_BRANCH_TARGETS
	.align		4
.L_24:
        /*0054*/ 	.byte	0x04, 0x34
        /*0056*/ 	.short	(.L_26 - .L_25)


	//   ....[0]....
.L_25:
        /*0058*/ 	.word	.L_x_14@srel
        /*005c*/ 	.short	0x0
        /*005e*/ 	.short	0x0
        /*0060*/ 	.word	0x3
        /*0064*/ 	.word	.L_x_15@srel
        /*0068*/ 	.word	.L_x_16@srel
        /*006c*/ 	.word	.L_x_17@srel


	//----- nvinfo : EIATTR_CRS_STACK_SIZE
	.align		4
.L_26:
        /*0070*/ 	.byte	0x04, 0x1e
        /*0072*/ 	.short	(.L_28 - .L_27)
.L_27:
        /*0074*/ 	.word	0x00000000


	//----- nvinfo : EIATTR_CBANK_PARAM_SIZE
	.align		4
.L_28:
        /*0078*/ 	.byte	0x03, 0x19
        /*007a*/ 	.short	0x0018


	//----- nvinfo : EIATTR_PARAM_CBANK
	.align		4
        /*007c*/ 	.byte	0x04, 0x0a
        /*007e*/ 	.short	(.L_30 - .L_29)
	.align		4
.L_29:
        /*0080*/ 	.word	index@(.nv.constant0._Z12checkClausesPVK10AssignmentPVbS3_)
        /*0084*/ 	.short	0x0380
        /*0086*/ 	.short	0x0018


	//----- nvinfo : EIATTR_SW_WAR
	.align		4
.L_30:
        /*0088*/ 	.byte	0x04, 0x36
        /*008a*/ 	.short	(.L_32 - .L_31)
.L_31:
        /*008c*/ 	.word	0x00000008
.L_32:


//--------------------- .nv.info._Z14propagateUnitsPV10AssignmentPVb --------------------------
	.section	.nv.info._Z14propagateUnitsPV10AssignmentPVb,"",@"SHT_CUDA_INFO"
	.sectionflags	@""
	.align	4


	//----- nvinfo : EIATTR_CUDA_API_VERSION
	.align		4
        /*0000*/ 	.byte	0x04, 0x37
        /*0002*/ 	.short	(.L_34 - .L_33)
.L_33:
        /*0004*/ 	.word	0x00000082


	//----- nvinfo : EIATTR_KPARAM_INFO
	.align		4
.L_34:
        /*0008*/ 	.byte	0x04, 0x17
        /*000a*/ 	.short	(.L_36 - .L_35)
.L_35:
        /*000c*/ 	.word	0x00000000
        /*0010*/ 	.short	0x0001
        /*0012*/ 	.short	0x0008
        /*0014*/ 	.byte	0x00, 0xf5, 0x21, 0x00


	//----- nvinfo : EIATTR_KPARAM_INFO
	.align		4
.L_36:
        /*0018*/ 	.byte	0x04, 0x17
        /*001a*/ 	.short	(.L_38 - .L_37)
.L_37:
        /*001c*/ 	.word	0x00000000
        /*0020*/ 	.short	0x0000
        /*0022*/ 	.short	0x0000
        /*0024*/ 	.byte	0x00, 0xf5, 0x21, 0x00


	//----- nvinfo : EIATTR_SPARSE_MMA_MASK
	.align		4
.L_38:
        /*0028*/ 	.byte	0x03, 0x50
        /*002a*/ 	.short	0x0000


	//----- nvinfo : EIATTR_MAXREG_COUNT
	.align		4
        /*002c*/ 	.byte	0x03, 0x1b
        /*002e*/ 	.short	0x00ff


	//----- nvinfo : EIATTR_EXTERNS
	.align		4
        /*0030*/ 	.byte	0x04, 0x0f
        /*0032*/ 	.short	(.L_40 - .L_39)


	//   ....[0]....
	.align		4
.L_39:
        /*0034*/ 	.word	index@(vprintf)


	//----- nvinfo : EIATTR_MERCURY_ISA_VERSION
	.align		4
.L_40:
        /*0038*/ 	.byte	0x03, 0x5f
        /*003a*/ 	.short	0x0101


	//----- nvinfo : EIATTR_VRC_CTA_INIT_COUNT
	.align		4
        /*003c*/ 	.byte	0x02, 0x4a
	.zero		1
	.zero		1


	//----- nvinfo : EIATTR_SYSCALL_OFFSETS
	.align		4
        /*0040*/ 	.byte	0x04, 0x46
        /*0042*/ 	.short	(.L_42 - .L_41)


	//   ....[0]....
.L_41:
        /*0044*/ 	.word	0x00000370


	//   ....[1]....
        /*0048*/ 	.word	0x00000620


	//----- nvinfo : EIATTR_EXIT_INSTR_OFFSETS
	.align		4
.L_42:
        /*004c*/ 	.byte	0x04, 0x1c
        /*004e*/ 	.short	(.L_44 - .L_43)


	//   ....[0]....
.L_43:
        /*0050*/ 	.word	0x000000c0


	//   ....[1]....
        /*0054*/ 	.word	0x000003f0


	//   ....[2]....
        /*0058*/ 	.word	0x00000490


	//   ....[3]....
        /*005c*/ 	.word	0x000006b0


	//----- nvinfo : EIATTR_INDIRECT_BRANCH_TARGETS
	.align		4
.L_44:
        /*0060*/ 	.byte	0x04, 0x34
        /*0062*/ 	.short	(.L_46 - .L_45)


	//   ....[0]....
.L_45:
        /*0064*/ 	.word	.L_x_18@srel
        /*0068*/ 	.short	0x0
        /*006a*/ 	.short	0x0
        /*006c*/ 	.word	0x3
        /*0070*/ 	.word	.L_x_19@srel
        /*0074*/ 	.word	.L_x_20@srel
        /*0078*/ 	.word	.L_x_21@srel


	//----- nvinfo : EIATTR_CRS_STACK_SIZE
	.align		4
.L_46:
        /*007c*/ 	.byte	0x04, 0x1e
        /*007e*/ 	.short	(.L_48 - .L_47)
.L_47:
        /*0080*/ 	.word	0x00000000


	//----- nvinfo : EIATTR_CBANK_PARAM_SIZE
	.align		4
.L_48:
        /*0084*/ 	.byte	0x03, 0x19
        /*0086*/ 	.short	0x0010


	//----- nvinfo : EIATTR_PARAM_CBANK
	.align		4
        /*0088*/ 	.byte	0x04, 0x0a
        /*008a*/ 	.short	(.L_50 - .L_49)
	.align		4
.L_49:
        /*008c*/ 	.word	index@(.nv.constant0._Z14propagateUnitsPV10AssignmentPVb)
        /*0090*/ 	.short	0x0380
        /*0092*/ 	.short	0x0010


	//----- nvinfo : EIATTR_SW_WAR
	.align		4
.L_50:
        /*0094*/ 	.byte	0x04, 0x36
        /*0096*/ 	.short	(.L_52 - .L_51)
.L_51:
        /*0098*/ 	.word	0x00000008
.L_52:


//--------------------- .nv.callgraph             --------------------------
	.section	.nv.callgraph,"",@"SHT_CUDA_CALLGRAPH"
	.align	4
	.sectionentsize	8
	.align		4
        /*0000*/ 	.word	0x00000000
	.align		4
        /*0004*/ 	.word	0xffffffff
	.align		4
        /*0008*/ 	.word	index@(_Z14propagateUnitsPV10AssignmentPVb)
	.align		4
        /*000c*/ 	.word	index@(vprintf)
	.align		4
        /*0010*/ 	.word	0x00000000
	.align		4
        /*0014*/ 	.word	0xfffffffe
	.align		4
        /*0018*/ 	.word	0x00000000
	.align		4
        /*001c*/ 	.word	0xfffffffd
	.align		4
        /*0020*/ 	.word	0x00000000
	.align		4
        /*0024*/ 	.word	0xfffffffc


//--------------------- .nv.constant3             --------------------------
	.section	.nv.constant3,"a",@progbits
	.align	8
.nv.constant3:
	.type		devFormula,@object
	.size		devFormula,(.L_0 - devFormula)
devFormula:
	.zero		16
.L_0:


//--------------------- .nv.constant4             --------------------------
	.section	.nv.constant4,"a",@progbits
	.align	8
	.align		8
.nv.constant4:
        /*0000*/ 	.dword	$str
	.align		8
        /*0008*/ 	.dword	$str$1
	.align		8
        /*0010*/ 	.dword	vprintf


//--------------------- .nv.constant2._Z12checkClausesPVK10AssignmentPVbS3_ --------------------------
	.section	.nv.constant2._Z12checkClausesPVK10AssignmentPVbS3_,"a",@progbits
	.sectionflags	@""
	.align	4
.nv.constant2._Z12checkClausesPVK10AssignmentPVbS3_:
        /*0000*/ 	.byte	0xf0, 0x02, 0x00, 0x00, 0x10, 0x03, 0x00, 0x00, 0x90, 0x02, 0x00, 0x00


//--------------------- .nv.constant2._Z14propagateUnitsPV10AssignmentPVb --------------------------
	.section	.nv.constant2._Z14propagateUnitsPV10AssignmentPVb,"a",@progbits
	.sectionflags	@""
	.align	4
.nv.constant2._Z14propagateUnitsPV10AssignmentPVb:
        /*0000*/ 	.byte	0xe0, 0x03, 0x00, 0x00, 0x70, 0x06, 0x00, 0x00, 0x20, 0x04, 0x00, 0x00


//--------------------- .text._Z12checkClausesPVK10AssignmentPVbS3_ --------------------------
	.section	.text._Z12checkClausesPVK10AssignmentPVbS3_,"ax",@progbits
	.align	128
        .global         _Z12checkClausesPVK10AssignmentPVbS3_
        .type           _Z12checkClausesPVK10AssignmentPVbS3_,@function
        .size           _Z12checkClausesPVK10AssignmentPVbS3_,(.L_x_22 - _Z12checkClausesPVK10AssignmentPVbS3_)
        .other          _Z12checkClausesPVK10AssignmentPVbS3_,@"STO_CUDA_ENTRY STV_DEFAULT"
_Z12checkClausesPVK10AssignmentPVbS3_:
.text._Z12checkClausesPVK10AssignmentPVbS3_:
[----:B------:R-:W-:Y:S01]  /*0000*/  LDC R1, c[0x0][0x37c] ;  /* 0x0000df00ff017b82 */ /* 0x000fe20000000800 */
[----:B------:R-:W0:Y:S07]  /*0010*/  S2R R0, SR_TID.X ;  /* 0x0000000000007919 */ /* 0x000e2e0000002100 */
[----:B------:R-:W0:Y:S01]  /*0020*/  S2UR UR4, SR_CTAID.X ;  /* 0x00000000000479c3 */ /* 0x000e220000002500 */
[----:B------:R-:W1:Y:S07]  /*0030*/  LDCU UR5, c[0x3][0x4] ;  /* 0x00c00080ff0577ac */ /* 0x000e6e0008000800 */
[----:B------:R-:W0:Y:S02]  /*0040*/  LDC R5, c[0x0][0x360] ;  /* 0x0000d800ff057b82 */ /* 0x000e240000000800 */
[----:B0-----:R-:W-:-:S05]  /*0050*/  IMAD R5, R5, UR4, R0 ;  /* 0x0000000405057c24 */ /* 0x001fca000f8e0200 */
[----:B-1----:R-:W-:-:S13]  /*0060*/  ISETP.GE.AND P0, PT, R5, UR5, PT ;  /* 0x0000000505007c0c */ /* 0x002fda000bf06270 */
[----:B------:R-:W-:Y:S05]  /*0070*/  @P0 EXIT ;  /* 0x000000000000094d */ /* 0x000fea0003800000 */
[----:B------:R-:W0:Y:S01]  /*0080*/  LDC.64 R2, c[0x3][0x8] ;  /* 0x00c00200ff027b82 */ /* 0x000e220000000a00 */
[----:B------:R-:W1:Y:S01]  /*0090*/  LDCU.64 UR4, c[0x0][0x358] ;  /* 0x00006b00ff0477ac */ /* 0x000e620008000a00 */
[----:B0-----:R-:W-:-:S05]  /*00a0*/  IMAD.WIDE R2, R5, 0x10, R2 ;  /* 0x0000001005027825 */ /* 0x001fca00078e0202 */
[----:B-1----:R-:W2:Y:S01]  /*00b0*/  LDG.E R0, desc[UR4][R2.64] ;  /* 0x0000000402007981 */ /* 0x002ea2000c1e1900 */
[----:B------:R-:W-:Y:S01]  /*00c0*/  BSSY.RECONVERGENT B0, `(.L_x_0) ;  /* 0x0000025000007945 */ /* 0x000fe20003800200 */
[----:B--2---:R-:W-:-:S13]  /*00d0*/  ISETP.GE.AND P0, PT, R0, 0x1, PT ;  /* 0x000000010000780c */ /* 0x004fda0003f06270 */
[----:B------:R-:W-:Y:S05]  /*00e0*/  @!P0 BRA `(.L_x_1) ;  /* 0x0000000000748947 */ /* 0x000fea0003800000 */
[----:B------:R-:W5:Y:S01]  /*00f0*/  LDG.E.64 R2, desc[UR4][R2.64+0x8] ;  /* 0x0000080402027981 */ /* 0x000f62000c1e1b00 */
[----:B------:R-:W-:-:S07]  /*0100*/  IMAD.MOV.U32 R15, RZ, RZ, RZ ;  /* 0x000000ffff0f7224 */ /* 0x000fce00078e00ff */
.L_x_2:
[----:B-----5:R-:W-:-:S06]  /*0110*/  IMAD.WIDE.U32 R4, R15, 0x4, R2 ;  /* 0x000000040f047825 */ /* 0x020fcc00078e0002 */
[----:B------:R-:W2:Y:S01]  /*0120*/  LD.E R4, desc[UR4][R4.64] ;  /* 0x0000000404047980 */ /* 0x000ea2000c101900 */
[----:B------:R-:W0:Y:S01]  /*0130*/  LDC.64 R6, c[0x0][0x380] ;  /* 0x0000e000ff067b82 */ /* 0x000e220000000a00 */
[----:B--2---:R-:W-:-:S13]  /*0140*/  ISETP.GE.AND P0, PT, R4, 0x1, PT ;  /* 0x000000010400780c */ /* 0x004fda0003f06270 */
[----:B0-----:R-:W2:Y:S04]  /*0150*/  @P0 LDG.E.64.STRONG.SYS R8, desc[UR4][R6.64] ;  /* 0x0000000406080981 */ /* 0x001ea8000c1f5b00 */
[----:B------:R-:W3:Y:S01]  /*0160*/  @!P0 LDG.E.64.STRONG.SYS R10, desc[UR4][R6.64] ;  /* 0x00000004060a8981 */ /* 0x000ee2000c1f5b00 */
[----:B------:R-:W-:-:S03]  /*0170*/  @!P0 IMAD.WIDE R12, R4, 0x4, RZ ;  /* 0x00000004040c8825 */ /* 0x000fc600078e02ff */
[----:B------:R-:W-:Y:S02]  /*0180*/  @!P0 LOP3.LUT R17, R12, 0xfffffffc, RZ, 0x3c, !PT ;  /* 0xfffffffc0c118812 */ /* 0x000fe400078e3cff */
[----:B------:R-:W-:Y:S02]  /*0190*/  @!P0 LOP3.LUT R13, RZ, R13, RZ, 0x33, !PT ;  /* 0x0000000dff0d8212 */ /* 0x000fe400078e33ff */
[----:B---3--:R-:W-:-:S05]  /*01a0*/  @!P0 IADD3 R10, P1, PT, R10, R17, RZ ;  /* 0x000000110a0a8210 */ /* 0x008fca0007f3e0ff */
[----:B------:R-:W-:Y:S02]  /*01b0*/  @!P0 IMAD.X R11, R11, 0x1, R13, P1 ;  /* 0x000000010b0b8824 */ /* 0x000fe400008e060d */
[----:B------:R-:W-:-:S03]  /*01c0*/  @P0 VIADD R13, R4, 0xffffffff ;  /* 0xffffffff040d0836 */ /* 0x000fc60000000000 */
[----:B------:R-:W3:Y:S01]  /*01d0*/  @!P0 LDG.E R10, desc[UR4][R10.64] ;  /* 0x000000040a0a8981 */ /* 0x000ee2000c1e1900 */
[----:B--2---:R-:W-:-:S05]  /*01e0*/  @P0 IMAD.WIDE.U32 R8, R13, 0x4, R8 ;  /* 0x000000040d080825 */ /* 0x004fca00078e0008 */
[----:B------:R-:W2:Y:S01]  /*01f0*/  @P0 LDG.E R4, desc[UR4][R8.64] ;  /* 0x0000000408040981 */ /* 0x000ea2000c1e1900 */
[C---:B---3--:R-:W-:Y:S02]  /*0200*/  @!P0 ISETP.NE.AND P1, PT, R10.reuse, 0x2, PT ;  /* 0x000000020a00880c */ /* 0x048fe40003f25270 */
[----:B------:R-:W-:Y:S02]  /*0210*/  @!P0 ISETP.NE.AND P2, PT, R10, 0x1, PT ;  /* 0x000000010a00880c */ /* 0x000fe40003f45270 */
[----:B------:R-:W-:-:S04]  /*0220*/  @!P0 SEL R5, RZ, 0x1, P1 ;  /* 0x00000001ff058807 */ /* 0x000fc80000800000 */
[----:B------:R-:W-:-:S04]  /*0230*/  @!P0 SEL R4, R5, 0x2, P2 ;  /* 0x0000000205048807 */ /* 0x000fc80001000000 */
[----:B--2---:R-:W-:-:S05]  /*0240*/  VIMNMX.U32 R4, PT, PT, R4, 0x2, PT ;  /* 0x0000000204047848 */ /* 0x004fca0003fe0000 */
[----:B------:R-:W-:-:S04]  /*0250*/  IMAD.SHL.U32 R6, R4, 0x4, RZ ;  /* 0x0000000404067824 */ /* 0x000fc800078e00ff */
[----:B------:R-:W0:Y:S02]  /*0260*/  LDC R4, c[0x2][R6] ;  /* 0x0080000006047b82 */ /* 0x000e240000000800 */
[----:B0-----:R-:W-:-:S04]  /*0270*/  SHF.R.S32.HI R5, RZ, 0x1f, R4 ;  /* 0x0000001fff057819 */ /* 0x001fc80000011404 */
.L_x_14:
[----:B------:R-:W-:Y:S05]  /*0280*/  BRX R4 -0x290                                      (*"BRANCH_TARGETS .L_x_15,.L_x_16,.L_x_17"*) ;  /* 0xfffffffc045c7949 */ /* 0x000fea000383ffff */
.L_x_17:
[----:B------:R-:W-:-:S05]  /*0290*/  VIADD R15, R15, 0x1 ;  /* 0x000000010f0f7836 */ /* 0x000fca0000000000 */
[----:B------:R-:W-:-:S13]  /*02a0*/  ISETP.NE.AND P0, PT, R15, R0, PT ;  /* 0x000000000f00720c */ /* 0x000fda0003f05270 */
[----:B------:R-:W-:Y:S05]  /*02b0*/  @P0 BRA `(.L_x_2) ;  /* 0xfffffffc00940947 */ /* 0x000fea000383ffff */
.L_x_1:
[----:B------:R-:W0:Y:S01]  /*02c0*/  LDC.64 R2, c[0x0][0x388] ;  /* 0x0000e200ff027b82 */ /* 0x000e220000000a00 */
[----:B------:R-:W-:-:S05]  /*02d0*/  IMAD.MOV.U32 R0, RZ, RZ, 0x1 ;  /* 0x00000001ff007424 */ /* 0x000fca00078e00ff */
[----:B0-----:R0:W-:Y:S02]  /*02e0*/  STG.E.U8.STRONG.SYS desc[UR4][R2.64], R0 ;  /* 0x0000000002007986 */ /* 0x0011e4000c115104 */
.L_x_15:
[----:B0-----:R-:W0:Y:S02]  /*02f0*/  LDC.64 R2, c[0x0][0x390] ;  /* 0x0000e400ff027b82 */ /* 0x001e240000000a00 */
[----:B0-----:R0:W-:Y:S02]  /*0300*/  STG.E.U8.STRONG.SYS desc[UR4][R2.64], RZ ;  /* 0x000000ff02007986 */ /* 0x0011e4000c115104 */
.L_x_16:
[----:B------:R-:W-:Y:S05]  /*0310*/  BSYNC.RECONVERGENT B0 ;  /* 0x0000000000007941 */ /* 0x000fea0003800200 */
.L_x_0:
[----:B------:R-:W-:Y:S05]  /*0320*/  EXIT ;  /* 0x000000000000794d */ /* 0x000fea0003800000 */
.L_x_3:
[----:B------:R-:W-:-:S00]  /*0330*/  BRA `(.L_x_3) ;  /* 0xfffffffc00fc7947 */ /* 0x000fc0000383ffff */
[----:B------:R-:W-:-:S00]  /*0340*/  NOP ;  /* 0x0000000000007918 */ /* 0x000fc00000000000 */
        /* <DEDUP_REMOVED lines=11> */
.L_x_22:


//--------------------- .text._Z14propagateUnitsPV10AssignmentPVb --------------------------
	.section	.text._Z14propagateUnitsPV10AssignmentPVb,"ax",@progbits
	.align	128
        .global         _Z14propagateUnitsPV10AssignmentPVb
        .type           _Z14propagateUnitsPV10AssignmentPVb,@function
        .size           _Z14propagateUnitsPV10AssignmentPVb,(.L_x_23 - _Z14propagateUnitsPV10AssignmentPVb)
        .other          _Z14propagateUnitsPV10AssignmentPVb,@"STO_CUDA_ENTRY STV_DEFAULT"
_Z14propagateUnitsPV10AssignmentPVb:
.text._Z14propagateUnitsPV10AssignmentPVb:
[----:B------:R-:W0:Y:S01]  /*0000*/  LDC R1, c[0x0][0x37c] ;  /* 0x0000df00ff017b82 */ /* 0x000e220000000800 */
[----:B------:R-:W1:Y:S01]  /*0010*/  S2R R0, SR_TID.X ;  /* 0x0000000000007919 */ /* 0x000e620000002100 */
[----:B------:R-:W2:Y:S06]  /*0020*/  LDCU UR5, c[0x0][0x2fc] ;  /* 0x00005f80ff0577ac */ /* 0x000eac0008000800 */
[----:B------:R-:W1:Y:S01]  /*0030*/  S2UR UR6, SR_CTAID.X ;  /* 0x00000000000679c3 */ /* 0x000e620000002500 */
[----:B0-----:R-:W-:Y:S01]  /*0040*/  VIADD R1, R1, 0xfffffff8 ;  /* 0xfffffff801017836 */ /* 0x001fe20000000000 */
[----:B------:R-:W0:Y:S01]  /*0050*/  LDCU UR7, c[0x3][0x4] ;  /* 0x00c00080ff0777ac */ /* 0x000e220008000800 */
[----:B------:R-:W3:Y:S05]  /*0060*/  LDCU UR4, c[0x0][0x2f8] ;  /* 0x00005f00ff0477ac */ /* 0x000eea0008000800 */
[----:B------:R-:W1:Y:S01]  /*0070*/  LDC R3, c[0x0][0x360] ;  /* 0x0000d800ff037b82 */ /* 0x000e620000000800 */
[----:B---3--:R-:W-:-:S05]  /*0080*/  IADD3 R23, P1, PT, R1, UR4, RZ ;  /* 0x0000000401177c10 */ /* 0x008fca000ff3e0ff */
[----:B--2---:R-:W-:Y:S02]  /*0090*/  IMAD.X R22, RZ, RZ, UR5, P1 ;  /* 0x00000005ff167e24 */ /* 0x004fe400088e06ff */
[----:B-1----:R-:W-:-:S05]  /*00a0*/  IMAD R3, R3, UR6, R0 ;  /* 0x0000000603037c24 */ /* 0x002fca000f8e0200 */
[----:B0-----:R-:W-:-:S13]  /*00b0*/  ISETP.GE.AND P0, PT, R3, UR7, PT ;  /* 0x0000000703007c0c */ /* 0x001fda000bf06270 */
[----:B------:R-:W-:Y:S05]  /*00c0*/  @P0 EXIT ;  /* 0x000000000000094d */ /* 0x000fea0003800000 */
[----:B------:R-:W0:Y:S01]  /*00d0*/  LDC.64 R28, c[0x3][0x8] ;  /* 0x00c00200ff1c7b82 */ /* 0x000e220000000a00 */
[----:B------:R-:W1:Y:S01]  /*00e0*/  LDCU.64 UR36, c[0x0][0x358] ;  /* 0x00006b00ff2477ac */ /* 0x000e620008000a00 */
[----:B0-----:R-:W-:-:S05]  /*00f0*/  IMAD.WIDE R28, R3, 0x10, R28 ;  /* 0x00000010031c7825 */ /* 0x001fca00078e021c */
[----:B-1----:R-:W2:Y:S01]  /*0100*/  LDG.E R24, desc[UR36][R28.64] ;  /* 0x000000241c187981 */ /* 0x002ea2000c1e1900 */
[----:B------:R-:W-:Y:S04]  /*0110*/  BSSY B8, `(.L_x_4) ;  /* 0x0000059000087945 */ /* 0x000fe80003800000 */
[----:B------:R-:W-:Y:S01]  /*0120*/  BSSY B7, `(.L_x_5) ;  /* 0x0000036000077945 */ /* 0x000fe20003800000 */
[----:B------:R-:W-:Y:S02]  /*0130*/  PLOP3.LUT P0, PT, PT, PT, PT, 0x8, 0x80 ;  /* 0x000000000080781c */ /* 0x000fe40003f0e170 */
[----:B--2---:R-:W-:-:S13]  /*0140*/  ISETP.GE.AND P1, PT, R24, 0x1, PT ;  /* 0x000000011800780c */ /* 0x004fda0003f26270 */
[----:B------:R-:W-:Y:S05]  /*0150*/  @!P1 BRA `(.L_x_6) ;  /* 0x0000000000c89947 */ /* 0x000fea0003800000 */
[----:B------:R-:W5:Y:S01]  /*0160*/  LDG.E.64 R28, desc[UR36][R28.64+0x8] ;  /* 0x000008241c1c7981 */ /* 0x000f62000c1e1b00 */
[----:B------:R-:W-:Y:S01]  /*0170*/  BSSY B6, `(.L_x_7) ;  /* 0x000002f000067945 */ /* 0x000fe20003800000 */
[----:B------:R-:W-:Y:S02]  /*0180*/  IMAD.MOV.U32 R25, RZ, RZ, RZ ;  /* 0x000000ffff197224 */ /* 0x000fe400078e00ff */
[----:B------:R-:W-:-:S07]  /*0190*/  IMAD.MOV.U32 R26, RZ, RZ, RZ ;  /* 0x000000ffff1a7224 */ /* 0x000fce00078e00ff */
.L_x_10:
[----:B0----5:R-:W-:-:S05]  /*01a0*/  IMAD.WIDE.U32 R16, R25, 0x4, R28 ;  /* 0x0000000419107825 */ /* 0x021fca00078e001c */
        /* <DEDUP_REMOVED lines=8> */
[----:B---3--:R-:W-:Y:S01]  /*0230*/  @!P0 IADD3 R10, P1, PT, R8, R3, RZ ;  /* 0x00000003080a8210 */ /* 0x008fe20007f3e0ff */
[----:B------:R-:W-:-:S04]  /*0240*/  @P0 VIADD R3, R18, 0xffffffff ;  /* 0xffffffff12030836 */ /* 0x000fc80000000000 */
[----:B------:R-:W-:Y:S02]  /*0250*/  @!P0 IMAD.X R11, R9, 0x1, R11, P1 ;  /* 0x00000001090b8824 */ /* 0x000fe400008e060b */
[----:B--2---:R-:W-:-:S03]  /*0260*/  @P0 IMAD.WIDE.U32 R6, R3, 0x4, R6 ;  /* 0x0000000403060825 */ /* 0x004fc600078e0006 */
[----:B------:R-:W2:Y:S04]  /*0270*/  @!P0 LD.E R10, desc[UR36][R10.64] ;  /* 0x000000240a0a8980 */ /* 0x000ea8000c101900 */
[----:B------:R0:W3:Y:S01]  /*0280*/  @P0 LD.E R19, desc[UR36][R6.64] ;  /* 0x0000002406130980 */ /* 0x0000e2000c101900 */
[----:B------:R-:W-:Y:S01]  /*0290*/  MOV R8, 0x10 ;  /* 0x0000001000087802 */ /* 0x000fe20000000f00 */
[----:B------:R-:W-:Y:S05]  /*02a0*/  YIELD ;  /* 0x0000000000007946 */ /* 0x000fea0003800000 */
[----:B------:R-:W1:Y:S01]  /*02b0*/  LDC.64 R8, c[0x4][R8] ;  /* 0x0100000008087b82 */ /* 0x000e620000000a00 */
[----:B------:R-:W4:Y:S01]  /*02c0*/  LDCU.64 UR4, c[0x4][URZ] ;  /* 0x01000000ff0477ac */ /* 0x000f220008000a00 */
[----:B0-----:R-:W-:-:S02]  /*02d0*/  IMAD.MOV.U32 R6, RZ, RZ, R23 ;  /* 0x000000ffff067224 */ /* 0x001fc400078e0017 */
[----:B------:R-:W-:Y:S02]  /*02e0*/  IMAD.MOV.U32 R7, RZ, RZ, R22 ;  /* 0x000000ffff077224 */ /* 0x000fe400078e0016 */
[----:B----4-:R-:W-:Y:S01]  /*02f0*/  IMAD.U32 R4, RZ, RZ, UR4 ;  /* 0x00000004ff047e24 */ /* 0x010fe2000f8e00ff */
[----:B------:R-:W-:Y:S02]  /*0300*/  MOV R5, UR5 ;  /* 0x0000000500057c02 */ /* 0x000fe40008000f00 */
[C---:B--2---:R-:W-:Y:S02]  /*0310*/  @!P0 ISETP.NE.AND P1, PT, R10.reuse, 0x2, PT ;  /* 0x000000020a00880c */ /* 0x044fe40003f25270 */
[----:B------:R-:W-:Y:S02]  /*0320*/  @!P0 ISETP.NE.AND P2, PT, R10, 0x1, PT ;  /* 0x000000010a00880c */ /* 0x000fe40003f45270 */
[----:B------:R-:W-:-:S04]  /*0330*/  @!P0 SEL R0, RZ, 0x1, P1 ;  /* 0x00000001ff008807 */ /* 0x000fc80000800000 */
[----:B------:R-:W-:-:S05]  /*0340*/  @!P0 SEL R19, R0, 0x2, P2 ;  /* 0x0000000200138807 */ /* 0x000fca0001000000 */
[----:B-1-3--:R0:W-:Y:S02]  /*0350*/  STL.64 [R1], R18 ;  /* 0x0000001201007387 */ /* 0x00a1e40000100a00 */
[----:B------:R-:W-:-:S07]  /*0360*/  LEPC R20, `(.L_x_8) ;  /* 0x000000001014794e */ /* 0x000fce0000000000 */
[----:B0-----:R-:W-:Y:S05]  /*0370*/  CALL.ABS.NOINC R8 ;  /* 0x0000000008007343 */ /* 0x001fea0003c00000 */
.L_x_8:
[----:B------:R-:W-:Y:S01]  /*0380*/  VIMNMX.U32 R19, PT, PT, R19, 0x2, PT ;  /* 0x0000000213137848 */ /* 0x000fe20003fe0000 */
[----:B------:R-:W-:Y:S04]  /*0390*/  BSSY.RELIABLE B0, `(.L_x_9) ;  /* 0x0000009000007945 */ /* 0x000fe80003800100 */
[----:B------:R-:W-:-:S04]  /*03a0*/  IMAD.SHL.U32 R19, R19, 0x4, RZ ;  /* 0x0000000413137824 */ /* 0x000fc800078e00ff */
[----:B------:R-:W0:Y:S02]  /*03b0*/  LDC R4, c[0x2][R19] ;  /* 0x0080000013047b82 */ /* 0x000e240000000800 */
[----:B0-----:R-:W-:-:S04]  /*03c0*/  SHF.R.S32.HI R5, RZ, 0x1f, R4 ;  /* 0x0000001fff057819 */ /* 0x001fc80000011404 */
.L_x_18:
[----:B------:R-:W-:Y:S05]  /*03d0*/  BRX R4 -0x3e0                                      (*"BRANCH_TARGETS .L_x_19,.L_x_20,.L_x_21"*) ;  /* 0xfffffffc04087949 */ /* 0x000fea000383ffff */
.L_x_19:
[----:B------:R-:W-:-:S13]  /*03e0*/  ISETP.GT.AND P0, PT, R26, RZ, PT ;  /* 0x000000ff1a00720c */ /* 0x000fda0003f04270 */
[----:B------:R-:W-:Y:S05]  /*03f0*/  @P0 EXIT ;  /* 0x000000000000094d */ /* 0x000fea0003800000 */
[----:B------:R0:W5:Y:S01]  /*0400*/  LD.E R2, desc[UR36][R16.64] ;  /* 0x0000002410027980 */ /* 0x000162000c101900 */
[----:B------:R-:W-:-:S07]  /*0410*/  VIADD R26, R26, 0x1 ;  /* 0x000000011a1a7836 */ /* 0x000fce0000000000 */
.L_x_21:
[----:B------:R-:W-:Y:S05]  /*0420*/  BSYNC.RELIABLE B0 ;  /* 0x0000000000007941 */ /* 0x000fea0003800100 */
.L_x_9:
[----:B------:R-:W-:-:S05]  /*0430*/  VIADD R25, R25, 0x1 ;  /* 0x0000000119197836 */ /* 0x000fca0000000000 */
[----:B------:R-:W-:-:S13]  /*0440*/  ISETP.NE.AND P0, PT, R25, R24, PT ;  /* 0x000000181900720c */ /* 0x000fda0003f05270 */
[----:B------:R-:W-:Y:S05]  /*0450*/  @P0 BRA `(.L_x_10) ;  /* 0xfffffffc00500947 */ /* 0x000fea000383ffff */
[----:B------:R-:W-:Y:S05]  /*0460*/  BSYNC B6 ;  /* 0x0000000000067941 */ /* 0x000fea0003800000 */
.L_x_7:
[----:B------:R-:W-:-:S13]  /*0470*/  ISETP.EQ.AND P0, PT, R26, 0x1, PT ;  /* 0x000000011a00780c */ /* 0x000fda0003f02270 */
.L_x_6:
[----:B------:R-:W-:Y:S05]  /*0480*/  BSYNC B7 ;  /* 0x0000000000077941 */ /* 0x000fea0003800000 */
.L_x_5:
[----:B------:R-:W-:Y:S05]  /*0490*/  @!P0 EXIT ;  /* 0x000000000000894d */ /* 0x000fea0003800000 */
[----:B------:R-:W1:Y:S01]  /*04a0*/  LDC.64 R14, c[0x0][0x380] ;  /* 0x0000e000ff0e7b82 */ /* 0x000e620000000a00 */
[C---:B-----5:R-:W-:Y:S01]  /*04b0*/  ISETP.GE.AND P0, PT, R2.reuse, 0x1, PT ;  /* 0x000000010200780c */ /* 0x060fe20003f06270 */
[----:B------:R-:W-:Y:S01]  /*04c0*/  IMAD.MOV.U32 R3, RZ, RZ, 0x1 ;  /* 0x00000001ff037424 */ /* 0x000fe200078e00ff */
[----:B------:R-:W-:Y:S01]  /*04d0*/  MOV R0, 0x10 ;  /* 0x0000001000007802 */ /* 0x000fe20000000f00 */
[----:B------:R-:W2:Y:S10]  /*04e0*/  LDCU.64 UR4, c[0x4][0x8] ;  /* 0x01000100ff0477ac */ /* 0x000eb40008000a00 */
[----:B-1----:R-:W3:Y:S01]  /*04f0*/  @P0 LDG.E.64.STRONG.SYS R4, desc[UR36][R14.64] ;  /* 0x000000240e040981 */ /* 0x002ee2000c1f5b00 */
[C---:B------:R-:W-:Y:S01]  /*0500*/  @P0 IADD3 R7, PT, PT, R2.reuse, -0x1, RZ ;  /* 0xffffffff02070810 */ /* 0x040fe20007ffe0ff */
[----:B------:R-:W-:-:S04]  /*0510*/  @!P0 IMAD.WIDE R8, R2, 0x4, RZ ;  /* 0x0000000402088825 */ /* 0x000fc800078e02ff */
[----:B---3--:R-:W-:-:S05]  /*0520*/  @P0 IMAD.WIDE.U32 R4, R7, 0x4, R4 ;  /* 0x0000000407040825 */ /* 0x008fca00078e0004 */
[----:B------:R2:W-:Y:S04]  /*0530*/  @P0 ST.E desc[UR36][R4.64], R3 ;  /* 0x0000000304000985 */ /* 0x0005e8000c101924 */
[----:B------:R-:W3:Y:S01]  /*0540*/  @!P0 LDG.E.64.STRONG.SYS R6, desc[UR36][R14.64] ;  /* 0x000000240e068981 */ /* 0x000ee2000c1f5b00 */
[----:B------:R-:W-:Y:S01]  /*0550*/  @!P0 LOP3.LUT R11, R8, 0xfffffffc, RZ, 0x3c, !PT ;  /* 0xfffffffc080b8812 */ /* 0x000fe200078e3cff */
[----:B------:R1:W4:Y:S01]  /*0560*/  LDC.64 R12, c[0x4][R0] ;  /* 0x01000000000c7b82 */ /* 0x0003220000000a00 */
[----:B------:R-:W-:Y:S01]  /*0570*/  @!P0 LOP3.LUT R9, RZ, R9, RZ, 0x33, !PT ;  /* 0x00000009ff098212 */ /* 0x000fe200078e33ff */
[----:B--2---:R-:W-:Y:S01]  /*0580*/  IMAD.U32 R4, RZ, RZ, UR4 ;  /* 0x00000004ff047e24 */ /* 0x004fe2000f8e00ff */
[----:B------:R-:W-:Y:S02]  /*0590*/  MOV R5, UR5 ;  /* 0x0000000500057c02 */ /* 0x000fe40008000f00 */
[----:B---3--:R-:W-:Y:S01]  /*05a0*/  @!P0 IADD3 R8, P1, PT, R6, R11, RZ ;  /* 0x0000000b06088210 */ /* 0x008fe20007f3e0ff */
[----:B------:R-:W-:-:S02]  /*05b0*/  @!P0 IMAD.MOV.U32 R11, RZ, RZ, 0x2 ;  /* 0x00000002ff0b8424 */ /* 0x000fc400078e00ff */
[----:B------:R-:W-:Y:S02]  /*05c0*/  IMAD.MOV.U32 R6, RZ, RZ, R23 ;  /* 0x000000ffff067224 */ /* 0x000fe400078e0017 */
[----:B------:R-:W-:Y:S02]  /*05d0*/  @!P0 IMAD.X R9, R7, 0x1, R9, P1 ;  /* 0x0000000107098824 */ /* 0x000fe400008e0609 */
[----:B------:R-:W-:-:S03]  /*05e0*/  IMAD.MOV.U32 R7, RZ, RZ, R22 ;  /* 0x000000ffff077224 */ /* 0x000fc600078e0016 */
[----:B------:R1:W-:Y:S04]  /*05f0*/  @!P0 ST.E desc[UR36][R8.64], R11 ;  /* 0x0000000b08008985 */ /* 0x0003e8000c101924 */
[----:B----4-:R1:W-:Y:S02]  /*0600*/  STL.64 [R1], R2 ;  /* 0x0000000201007387 */ /* 0x0103e40000100a00 */
[----:B------:R-:W-:-:S07]  /*0610*/  LEPC R20, `(.L_x_11) ;  /* 0x000000001014794e */ /* 0x000fce0000000000 */
[----:B01----:R-:W-:Y:S05]  /*0620*/  CALL.ABS.NOINC R12 ;  /* 0x000000000c007343 */ /* 0x003fea0003c00000 */
.L_x_11:
[----:B------:R-:W0:Y:S01]  /*0630*/  LDC.64 R2, c[0x0][0x388] ;  /* 0x0000e200ff027b82 */ /* 0x000e220000000a00 */
[----:B------:R-:W-:-:S05]  /*0640*/  IMAD.MOV.U32 R0, RZ, RZ, 0x1 ;  /* 0x00000001ff007424 */ /* 0x000fca00078e00ff */
[----:B0-----:R0:W-:Y:S01]  /*0650*/  STG.E.U8.STRONG.SYS desc[UR36][R2.64], R0 ;  /* 0x0000000002007986 */ /* 0x0011e2000c115124 */
[----:B------:R-:W-:Y:S05]  /*0660*/  BRA `(.L_x_12) ;  /* 0x00000000000c7947 */ /* 0x000fea0003800000 */
.L_x_20:
[----:B------:R-:W-:Y:S05]  /*0670*/  BREAK.RELIABLE B0 ;  /* 0x0000000000007942 */ /* 0x000fea0003800100 */
[----:B------:R-:W-:Y:S05]  /*0680*/  BREAK B6 ;  /* 0x0000000000067942 */ /* 0x000fea0003800000 */
[----:B------:R-:W-:Y:S05]  /*0690*/  BREAK B7 ;  /* 0x0000000000077942 */ /* 0x000fea0003800000 */
.L_x_12:
[----:B------:R-:W-:Y:S05]  /*06a0*/  BSYNC B8 ;  /* 0x0000000000087941 */ /* 0x000fea0003800000 */
.L_x_4:
[----:B------:R-:W-:Y:S05]  /*06b0*/  EXIT ;  /* 0x000000000000794d */ /* 0x000fea0003800000 */
.L_x_13:
        /* <DEDUP_REMOVED lines=12> */
.L_x_23:


//--------------------- .nv.global.init           --------------------------
	.section	.nv.global.init,"aw",@progbits
.nv.global.init:
	.type		$str,@object
	.size		$str,($str$1 - $str)
$str:
        /*0000*/ 	.byte	0x6c, 0x69, 0x74, 0x65, 0x72, 0x61, 0x6c, 0x3a, 0x20, 0x25, 0x64, 0x20, 0x20, 0x76, 0x61, 0x6c
        /*0010*/ 	.byte	0x75, 0x65, 0x3a, 0x20, 0x25, 0x64, 0x0a, 0x00
	.type		$str$1,@object
	.size		$str$1,(.L_2 - $str$1)
$str$1:
        /*0018*/ 	.byte	0x6c, 0x61, 0x73, 0x74, 0x55, 0x6e, 0x61, 0x73, 0x73, 0x69, 0x67, 0x6e, 0x65, 0x64, 0x3a, 0x20
        /*0028*/ 	.byte	0x25, 0x64, 0x20, 0x20, 0x6e, 0x75, 0x6d, 0x55, 0x6e, 0x61, 0x73, 0x73, 0x69, 0x67, 0x6e, 0x65
        /*0038*/ 	.byte	0x64, 0x3a, 0x20, 0x25, 0x64, 0x0a, 0x00
.L_2:


//--------------------- .nv.shared.reserved.0     --------------------------
	.section	.nv.shared.reserved.0,"aw",@nobits
	.weak		__nv_reservedSMEM_offset_0_alias
	.size		__nv_reservedSMEM_offset_0_alias, 0, 64
	.other		__nv_reservedSMEM_offset_0_alias,@"STO_CUDA_RESERVED_SHARED STV_DEFAULT"
__nv_reservedSMEM_offset_0_alias:
	.zero		0
	.zero		64


//--------------------- .nv.constant0._Z12checkClausesPVK10AssignmentPVbS3_ --------------------------
	.section	.nv.constant0._Z12checkClausesPVK10AssignmentPVbS3_,"a",@progbits
	.sectionflags	@""
	.align	4
.nv.constant0._Z12checkClausesPVK10AssignmentPVbS3_:
	.zero		920


//--------------------- .nv.constant0._Z14propagateUnitsPV10AssignmentPVb --------------------------
	.section	.nv.constant0._Z14propagateUnitsPV10AssignmentPVb,"a",@progbits
	.sectionflags	@""
	.align	4
.nv.constant0._Z14propagateUnitsPV10AssignmentPVb:
	.zero		912


//--------------------- SYMBOLS --------------------------

	.type		.nv.reservedSmem.offset0,@object
	.size		.nv.reservedSmem.offset0,0x4
	.type		vprintf,@function
